//
// Generated by NVIDIA NVVM Compiler
//
// Compiler Build ID: CL-36424714
// Cuda compilation tools, release 13.0, V13.0.88
// Based on NVVM 20.0.0
//

.version 9.0
.target sm_100
.address_size 64

	// .globl	_Z8getValue8MyStructPf

.visible .entry _Z8getValue8MyStructPf(
	.param .align 8 .b8 _Z8getValue8MyStructPf_param_0[16],
	.param .u64 .ptr .align 1 _Z8getValue8MyStructPf_param_1
)
{
	.reg .b32 	%f<3>;
	.reg .b64 	%rd<5>;

	ld.param.u64 	%rd1, [_Z8getValue8MyStructPf_param_0];
	ld.param.u64 	%rd2, [_Z8getValue8MyStructPf_param_1];
	cvta.to.global.u64 	%rd3, %rd2;
	cvta.to.global.u64 	%rd4, %rd1;
	ld.global.f32 	%f1, [%rd4];
	add.f32 	%f2, %f1, 0f40400000;
	st.global.f32 	[%rd3], %f2;
	ret;

}
	// .globl	_Z9getValue29MyStruct2PfS0_
.visible .entry _Z9getValue29MyStruct2PfS0_(
	.param .align 8 .b8 _Z9getValue29MyStruct2PfS0__param_0[24],
	.param .u64 .ptr .align 1 _Z9getValue29MyStruct2PfS0__param_1,
	.param .u64 .ptr .align 1 _Z9getValue29MyStruct2PfS0__param_2
)
{
	.reg .b32 	%f<5>;
	.reg .b64 	%rd<9>;

	ld.param.u64 	%rd1, [_Z9getValue29MyStruct2PfS0__param_0+8];
	ld.param.u64 	%rd2, [_Z9getValue29MyStruct2PfS0__param_0];
	ld.param.u64 	%rd3, [_Z9getValue29MyStruct2PfS0__param_1];
	ld.param.u64 	%rd4, [_Z9getValue29MyStruct2PfS0__param_2];
	cvta.to.global.u64 	%rd5, %rd4;
	cvta.to.global.u64 	%rd6, %rd3;
	cvta.to.global.u64 	%rd7, %rd2;
	cvta.to.global.u64 	%rd8, %rd1;
	ld.global.f32 	%f1, [%rd7];
	add.f32 	%f2, %f1, 0f40400000;
	st.global.f32 	[%rd6], %f2;
	ld.global.f32 	%f3, [%rd8];
	add.f32 	%f4, %f3, 0f40A00000;
	st.global.f32 	[%rd5], %f4;
	ret;

}


// ===== COMPILED SASS (sm_100) =====

	.target	sm_100

	.elftype	@"ET_EXEC"


//--------------------- .note.nv.tkinfo           --------------------------
	.section	.note.nv.tkinfo,"",@"SHT_NOTE"
	.sectionflags	@"SHF_NOTE_NV_TKINFO"
	.tkinfo
        /*0018*/ 	.word	0x00000002
        /*0030*/ 	.string	""
        /*0030*/ 	.string	"ptxas"
        /*0030*/ 	.string	"Cuda compilation tools, release 13.0, V13.0.88"
        /*0030*/ 	.string	"Build cuda_13.0.r13.0/compiler.36424714_0"
        /*0030*/ 	.string	"-arch sm_100 -m 64 "



//--------------------- .note.nv.cuinfo           --------------------------
	.section	.note.nv.cuinfo,"",@"SHT_NOTE"
	.sectionflags	@"SHF_NOTE_NV_CUINFO"
        /*0018*/ 	.short	0x0002
        /*001a*/ 	.short	0x0064
        /*001c*/ 	.short	0x0082
	.zero		2


//--------------------- .nv.info                  --------------------------
	.section	.nv.info,"",@"SHT_CUDA_INFO"
	.align	4


	//----- nvinfo : EIATTR_REGCOUNT
	.align		4
        /*0000*/ 	.byte	0x04, 0x2f
        /*0002*/ 	.short	(.L_1 - .L_0)
	.align		4
.L_0:
        /*0004*/ 	.word	index@(_Z8getValue8MyStructPf)
        /*0008*/ 	.word	0x0000000a


	//----- nvinfo : EIATTR_FRAME_SIZE
	.align		4
.L_1:
        /*000c*/ 	.byte	0x04, 0x11
        /*000e*/ 	.short	(.L_3 - .L_2)
	.align		4
.L_2:
        /*0010*/ 	.word	index@(_Z8getValue8MyStructPf)
        /*0014*/ 	.word	0x00000000


	//----- nvinfo : EIATTR_REGCOUNT
	.align		4
.L_3:
        /*0018*/ 	.byte	0x04, 0x2f
        /*001a*/ 	.short	(.L_5 - .L_4)
	.align		4
.L_4:
        /*001c*/ 	.word	index@(_Z9getValue29MyStruct2PfS0_)
        /*0020*/ 	.word	0x00000010


	//----- nvinfo : EIATTR_FRAME_SIZE
	.align		4
.L_5:
        /*0024*/ 	.byte	0x04, 0x11
        /*0026*/ 	.short	(.L_7 - .L_6)
	.align		4
.L_6:
        /*0028*/ 	.word	index@(_Z9getValue29MyStruct2PfS0_)
        /*002c*/ 	.word	0x00000000


	//----- nvinfo : EIATTR_MIN_STACK_SIZE
	.align		4
.L_7:
        /*0030*/ 	.byte	0x04, 0x12
        /*0032*/ 	.short	(.L_9 - .L_8)
	.align		4
.L_8:
        /*0034*/ 	.word	index@(_Z9getValue29MyStruct2PfS0_)
        /*0038*/ 	.word	0x00000000


	//----- nvinfo : EIATTR_MIN_STACK_SIZE
	.align		4
.L_9:
        /*003c*/ 	.byte	0x04, 0x12
        /*003e*/ 	.short	(.L_11 - .L_10)
	.align		4
.L_10:
        /*0040*/ 	.word	index@(_Z8getValue8MyStructPf)
        /*0044*/ 	.word	0x00000000
.L_11:


//--------------------- .nv.compat                --------------------------
	.section	.nv.compat,"",@"SHT_CUDA_COMPAT_INFO"
	.align	4
        /*0000*/ 	.byte	0x02, 0x09, 0x00, 0x00, 0x02, 0x02, 0x01, 0x00, 0x02, 0x05, 0x05, 0x00, 0x03, 0x07, 0x01, 0x01
        /*0010*/ 	.byte	0x02, 0x03, 0x00, 0x00, 0x02, 0x06, 0x01, 0x00, 0x04, 0x0b, 0x08, 0x00, 0x09, 0x00, 0x00, 0x00
        /*0020*/ 	.byte	0x00, 0x00, 0x00, 0x00


//--------------------- .nv.info._Z9getValue29MyStruct2PfS0_ --------------------------
	.section	.nv.info._Z9getValue29MyStruct2PfS0_,"",@"SHT_CUDA_INFO"
	.sectionflags	@""
	.align	4


	//----- nvinfo : EIATTR_CUDA_API_VERSION
	.align		4
        /*0000*/ 	.byte	0x04, 0x37
        /*0002*/ 	.short	(.L_13 - .L_12)
.L_12:
        /*0004*/ 	.word	0x00000082


	//----- nvinfo : EIATTR_KPARAM_INFO
	.align		4
.L_13:
        /*0008*/ 	.byte	0x04, 0x17
        /*000a*/ 	.short	(.L_15 - .L_14)
.L_14:
        /*000c*/ 	.word	0x00000000
        /*0010*/ 	.short	0x0002
        /*0012*/ 	.short	0x0020
        /*0014*/ 	.byte	0x00, 0xf5, 0x21, 0x00


	//----- nvinfo : EIATTR_KPARAM_INFO
	.align		4
.L_15:
        /*0018*/ 	.byte	0x04, 0x17
        /*001a*/ 	.short	(.L_17 - .L_16)
.L_16:
        /*001c*/ 	.word	0x00000000
        /*0020*/ 	.short	0x0001
        /*0022*/ 	.short	0x0018
        /*0024*/ 	.byte	0x00, 0xf5, 0x21, 0x00


	//----- nvinfo : EIATTR_KPARAM_INFO
	.align		4
.L_17:
        /*0028*/ 	.byte	0x04, 0x17
        /*002a*/ 	.short	(.L_19 - .L_18)
.L_18:
        /*002c*/ 	.word	0x00000000
        /*0030*/ 	.short	0x0000
        /*0032*/ 	.short	0x0000
        /*0034*/ 	.byte	0x00, 0xf0, 0x61, 0x00


	//----- nvinfo : EIATTR_SPARSE_MMA_MASK
	.align		4
.L_19:
        /*0038*/ 	.byte	0x03, 0x50
        /*003a*/ 	.short	0x0000


	//----- nvinfo : EIATTR_MAXREG_COUNT
	.align		4
        /*003c*/ 	.byte	0x03, 0x1b
        /*003e*/ 	.short	0x00ff


	//----- nvinfo : EIATTR_MERCURY_ISA_VERSION
	.align		4
        /*0040*/ 	.byte	0x03, 0x5f
        /*0042*/ 	.short	0x0101


	//----- nvinfo : EIATTR_VRC_CTA_INIT_COUNT
	.align		4
        /*0044*/ 	.byte	0x02, 0x4a
	.zero		1
	.zero		1


	//----- nvinfo : EIATTR_EXIT_INSTR_OFFSETS
	.align		4
        /*0048*/ 	.byte	0x04, 0x1c
        /*004a*/ 	.short	(.L_21 - .L_20)


	//   ....[0]....
.L_20:
        /*004c*/ 	.word	0x000000c0


	//----- nvinfo : EIATTR_CBANK_PARAM_SIZE
	.align		4
.L_21:
        /*0050*/ 	.byte	0x03, 0x19
        /*0052*/ 	.short	0x0028


	//----- nvinfo : EIATTR_PARAM_CBANK
	.align		4
        /*0054*/ 	.byte	0x04, 0x0a
        /*0056*/ 	.short	(.L_23 - .L_22)
	.align		4
.L_22:
        /*0058*/ 	.word	index@(.nv.constant0._Z9getValue29MyStruct2PfS0_)
        /*005c*/ 	.short	0x0380
        /*005e*/ 	.short	0x0028


	//----- nvinfo : EIATTR_SW_WAR
	.align		4
.L_23:
        /*0060*/ 	.byte	0x04, 0x36
        /*0062*/ 	.short	(.L_25 - .L_24)
.L_24:
        /*0064*/ 	.word	0x00000008
.L_25:


//--------------------- .nv.info._Z8getValue8MyStructPf --------------------------
	.section	.nv.info._Z8getValue8MyStructPf,"",@"SHT_CUDA_INFO"
	.sectionflags	@""
	.align	4


	//----- nvinfo : EIATTR_CUDA_API_VERSION
	.align		4
        /*0000*/ 	.byte	0x04, 0x37
        /*0002*/ 	.short	(.L_27 - .L_26)
.L_26:
        /*0004*/ 	.word	0x00000082


	//----- nvinfo : EIATTR_KPARAM_INFO
	.align		4
.L_27:
        /*0008*/ 	.byte	0x04, 0x17
        /*000a*/ 	.short	(.L_29 - .L_28)
.L_28:
        /*000c*/ 	.word	0x00000000
        /*0010*/ 	.short	0x0001
        /*0012*/ 	.short	0x0010
        /*0014*/ 	.byte	0x00, 0xf5, 0x21, 0x00


	//----- nvinfo : EIATTR_KPARAM_INFO
	.align		4
.L_29:
        /*0018*/ 	.byte	0x04, 0x17
        /*001a*/ 	.short	(.L_31 - .L_30)
.L_30:
        /*001c*/ 	.word	0x00000000
        /*0020*/ 	.short	0x0000
        /*0022*/ 	.short	0x0000
        /*0024*/ 	.byte	0x00, 0xf0, 0x41, 0x00


	//----- nvinfo : EIATTR_SPARSE_MMA_MASK
	.align		4
.L_31:
        /*0028*/ 	.byte	0x03, 0x50
        /*002a*/ 	.short	0x0000


	//----- nvinfo : EIATTR_MAXREG_COUNT
	.align		4
        /*002c*/ 	.byte	0x03, 0x1b
        /*002e*/ 	.short	0x00ff


	//----- nvinfo : EIATTR_MERCURY_ISA_VERSION
	.align		4
        /*0030*/ 	.byte	0x03, 0x5f
        /*0032*/ 	.short	0x0101


	//----- nvinfo : EIATTR_VRC_CTA_INIT_COUNT
	.align		4
        /*0034*/ 	.byte	0x02, 0x4a
	.zero		1
	.zero		1


	//----- nvinfo : EIATTR_EXIT_INSTR_OFFSETS
	.align		4
        /*0038*/ 	.byte	0x04, 0x1c
        /*003a*/ 	.short	(.L_33 - .L_32)


	//   ....[0]....
.L_32:
        /*003c*/ 	.word	0x00000070


	//----- nvinfo : EIATTR_CBANK_PARAM_SIZE
	.align		4
.L_33:
        /*0040*/ 	.byte	0x03, 0x19
        /*0042*/ 	.short	0x0018


	//----- nvinfo : EIATTR_PARAM_CBANK
	.align		4
        /*0044*/ 	.byte	0x04, 0x0a
        /*0046*/ 	.short	(.L_35 - .L_34)
	.align		4
.L_34:
        /*0048*/ 	.word	index@(.nv.constant0._Z8getValue8MyStructPf)
        /*004c*/ 	.short	0x0380
        /*004e*/ 	.short	0x0018


	//----- nvinfo : EIATTR_SW_WAR
	.align		4
.L_35:
        /*0050*/ 	.byte	0x04, 0x36
        /*0052*/ 	.short	(.L_37 - .L_36)
.L_36:
        /*0054*/ 	.word	0x00000008
.L_37:


//--------------------- .nv.callgraph             --------------------------
	.section	.nv.callgraph,"",@"SHT_CUDA_CALLGRAPH"
	.align	4
	.sectionentsize	8
	.align		4
        /*0000*/ 	.word	0x00000000
	.align		4
        /*0004*/ 	.word	0xffffffff
	.align		4
        /*0008*/ 	.word	0x00000000
	.align		4
        /*000c*/ 	.word	0xfffffffe
	.align		4
        /*0010*/ 	.word	0x00000000
	.align		4
        /*0014*/ 	.word	0xfffffffd
	.align		4
        /*0018*/ 	.word	0x00000000
	.align		4
        /*001c*/ 	.word	0xfffffffc


//--------------------- .text._Z9getValue29MyStruct2PfS0_ --------------------------
	.section	.text._Z9getValue29MyStruct2PfS0_,"ax",@progbits
	.align	128
        .global         _Z9getValue29MyStruct2PfS0_
        .type           _Z9getValue29MyStruct2PfS0_,@function
        .size           _Z9getValue29MyStruct2PfS0_,(.L_x_2 - _Z9getValue29MyStruct2PfS0_)
        .other          _Z9getValue29MyStruct2PfS0_,@"STO_CUDA_ENTRY STV_DEFAULT"
_Z9getValue29MyStruct2PfS0_:
.text._Z9getValue29MyStruct2PfS0_:
[----:B------:R-:W-:Y:S08]  /*0000*/  LDC R1, c[0x0][0x37c] ;  /* 0x0000df00ff017b82 */ /* 0x000ff00000000800 */
[----:B------:R-:W0:Y:S01]  /*0010*/  LDC.64 R2, c[0x0][0x380] ;  /* 0x0000e000ff027b82 */ /* 0x000e220000000a00 */
[----:B------:R-:W0:Y:S02]  /*0020*/  LDCU.64 UR4, c[0x0][0x358] ;  /* 0x00006b00ff0477ac */ /* 0x000e240008000a00 */
[----:B0-----:R-:W2:Y:S05]  /*0030*/  LDG.E R2, desc[UR4][R2.64] ;  /* 0x0000000402027981 */ /* 0x001eaa000c1e1900 */
[----:B------:R-:W0:Y:S08]  /*0040*/  LDC.64 R4, c[0x0][0x398] ;  /* 0x0000e600ff047b82 */ /* 0x000e300000000a00 */
[----:B------:R-:W1:Y:S01]  /*0050*/  LDC.64 R6, c[0x0][0x388] ;  /* 0x0000e200ff067b82 */ /* 0x000e620000000a00 */
[----:B--2---:R-:W-:-:S05]  /*0060*/  FADD R11, R2, 3 ;  /* 0x40400000020b7421 */ /* 0x004fca0000000000 */
[----:B0-----:R-:W-:Y:S04]  /*0070*/  STG.E desc[UR4][R4.64], R11 ;  /* 0x0000000b04007986 */ /* 0x001fe8000c101904 */
[----:B-1----:R-:W2:Y:S01]  /*0080*/  LDG.E R6, desc[UR4][R6.64] ;  /* 0x0000000406067981 */ /* 0x002ea2000c1e1900 */
[----:B------:R-:W0:Y:S01]  /*0090*/  LDC.64 R8, c[0x0][0x3a0] ;  /* 0x0000e800ff087b82 */ /* 0x000e220000000a00 */
[----:B--2---:R-:W-:-:S05]  /*00a0*/  FADD R13, R6, 5 ;  /* 0x40a00000060d7421 */ /* 0x004fca0000000000 */
[----:B0-----:R-:W-:Y:S01]  /*00b0*/  STG.E desc[UR4][R8.64], R13 ;  /* 0x0000000d08007986 */ /* 0x001fe2000c101904 */
[----:B------:R-:W-:Y:S05]  /*00c0*/  EXIT ;  /* 0x000000000000794d */ /* 0x000fea0003800000 */
.L_x_0:
[----:B------:R-:W-:-:S00]  /*00d0*/  BRA `(.L_x_0) ;  /* 0xfffffffc00fc7947 */ /* 0x000fc0000383ffff */
[----:B------:R-:W-:-:S00]  /*00e0*/  NOP ;  /* 0x0000000000007918 */ /* 0x000fc00000000000 */
        /* <DEDUP_REMOVED lines=9> */
.L_x_2:


//--------------------- .text._Z8getValue8MyStructPf --------------------------
	.section	.text._Z8getValue8MyStructPf,"ax",@progbits
	.align	128
        .global         _Z8getValue8MyStructPf
        .type           _Z8getValue8MyStructPf,@function
        .size           _Z8getValue8MyStructPf,(.L_x_3 - _Z8getValue8MyStructPf)
        .other          _Z8getValue8MyStructPf,@"STO_CUDA_ENTRY STV_DEFAULT"
_Z8getValue8MyStructPf:
.text._Z8getValue8MyStructPf:
[----:B------:R-:W-:Y:S08]  /*0000*/  LDC R1, c[0x0][0x37c] ;  /* 0x0000df00ff017b82 */ /* 0x000ff00000000800 */
[----:B------:R-:W0:Y:S01]  /*0010*/  LDC.64 R2, c[0x0][0x380] ;  /* 0x0000e000ff027b82 */ /* 0x000e220000000a00 */
[----:B------:R-:W0:Y:S02]  /*0020*/  LDCU.64 UR4, c[0x0][0x358] ;  /* 0x00006b00ff0477ac */ /* 0x000e240008000a00 */
[----:B0-----:R-:W2:Y:S05]  /*0030*/  LDG.E R2, desc[UR4][R2.64] ;  /* 0x0000000402027981 */ /* 0x001eaa000c1e1900 */
[----:B------:R-:W0:Y:S01]  /*0040*/  LDC.64 R4, c[0x0][0x390] ;  /* 0x0000e400ff047b82 */ /* 0x000e220000000a00 */
[----:B--2---:R-:W-:-:S05]  /*0050*/  FADD R7, R2, 3 ;  /* 0x4040000002077421 */ /* 0x004fca0000000000 */
[----:B0-----:R-:W-:Y:S01]  /*0060*/  STG.E desc[UR4][R4.64], R7 ;  /* 0x0000000704007986 */ /* 0x001fe2000c101904 */
[----:B------:R-:W-:Y:S05]  /*0070*/  EXIT ;  /* 0x000000000000794d */ /* 0x000fea0003800000 */
.L_x_1:
        /* <DEDUP_REMOVED lines=16> */
.L_x_3:


//--------------------- .nv.shared.reserved.0     --------------------------
	.section	.nv.shared.reserved.0,"aw",@nobits
	.weak		__nv_reservedSMEM_offset_0_alias
	.size		__nv_reservedSMEM_offset_0_alias, 0, 64
	.other		__nv_reservedSMEM_offset_0_alias,@"STO_CUDA_RESERVED_SHARED STV_DEFAULT"
__nv_reservedSMEM_offset_0_alias:
	.zero		0
	.zero		64


//--------------------- .nv.constant0._Z9getValue29MyStruct2PfS0_ --------------------------
	.section	.nv.constant0._Z9getValue29MyStruct2PfS0_,"a",@progbits
	.sectionflags	@""
	.align	4
.nv.constant0._Z9getValue29MyStruct2PfS0_:
	.zero		936


//--------------------- .nv.constant0._Z8getValue8MyStructPf --------------------------
	.section	.nv.constant0._Z8getValue8MyStructPf,"a",@progbits
	.sectionflags	@""
	.align	4
.nv.constant0._Z8getValue8MyStructPf:
	.zero		920


//--------------------- SYMBOLS --------------------------

	.type		.nv.reservedSmem.offset0,@object
	.size		.nv.reservedSmem.offset0,0x4
